	.headerflags	@"EF_CUDA_TEXMODE_UNIFIED EF_CUDA_64BIT_ADDRESS EF_CUDA_ACCELERATORS EF_CUDA_SM90 EF_CUDA_VIRTUAL_SM(EF_CUDA_SM90)"
	.elftype	@"ET_EXEC"


//--------------------- .nv.info                  --------------------------
	.section	.nv.info,"",@"SHT_CUDA_INFO"
	.align	4


	//----- nvinfo : EIATTR_REGCOUNT
	.align		4
        /*0000*/ 	.byte	0x04, 0x2f
        /*0002*/ 	.short	(.L_1 - .L_0)
	.align		4
.L_0:
        /*0004*/ 	.word	index@(triton_poi_fused_cat_36)
        /*0008*/ 	.word	0x0000001c


	//----- nvinfo : EIATTR_MIN_STACK_SIZE
	.align		4
.L_1:
        /*000c*/ 	.byte	0x04, 0x12
        /*000e*/ 	.short	(.L_3 - .L_2)
	.align		4
.L_2:
        /*0010*/ 	.word	index@(triton_poi_fused_cat_36)
        /*0014*/ 	.word	0x00000000


	//----- nvinfo : EIATTR_FRAME_SIZE
	.align		4
.L_3:
        /*0018*/ 	.byte	0x04, 0x11
        /*001a*/ 	.short	(.L_5 - .L_4)
	.align		4
.L_4:
        /*001c*/ 	.word	index@(triton_poi_fused_cat_36)
        /*0020*/ 	.word	0x00000000


	//----- nvinfo : EIATTR_MIN_STACK_SIZE
	.align		4
.L_5:
        /*0024*/ 	.byte	0x04, 0x12
        /*0026*/ 	.short	(.L_7 - .L_6)
	.align		4
.L_6:
        /*0028*/ 	.word	index@(triton_poi_fused_cat_36)
        /*002c*/ 	.word	0x00000000
.L_7:


//--------------------- .nv.info.triton_poi_fused_cat_36 --------------------------
	.section	.nv.info.triton_poi_fused_cat_36,"",@"SHT_CUDA_INFO"
	.sectionflags	@""
	.align	4


	//----- nvinfo : EIATTR_CUDA_API_VERSION
	.align		4
        /*0000*/ 	.byte	0x04, 0x37
        /*0002*/ 	.short	(.L_9 - .L_8)
.L_8:
        /*0004*/ 	.word	0x0000007c


	//----- nvinfo : EIATTR_KPARAM_INFO
	.align		4
.L_9:
        /*0008*/ 	.byte	0x04, 0x17
        /*000a*/ 	.short	(.L_11 - .L_10)
.L_10:
        /*000c*/ 	.word	0x00000000
        /*0010*/ 	.short	0x0003
        /*0012*/ 	.short	0x0014
        /*0014*/ 	.byte	0x00, 0xf0, 0x11, 0x00


	//----- nvinfo : EIATTR_KPARAM_INFO
	.align		4
.L_11:
        /*0018*/ 	.byte	0x04, 0x17
        /*001a*/ 	.short	(.L_13 - .L_12)
.L_12:
        /*001c*/ 	.word	0x00000000
        /*0020*/ 	.short	0x0002
        /*0022*/ 	.short	0x0010
        /*0024*/ 	.byte	0x00, 0xf0, 0x11, 0x00


	//----- nvinfo : EIATTR_KPARAM_INFO
	.align		4
.L_13:
        /*0028*/ 	.byte	0x04, 0x17
        /*002a*/ 	.short	(.L_15 - .L_14)
.L_14:
        /*002c*/ 	.word	0x00000000
        /*0030*/ 	.short	0x0001
        /*0032*/ 	.short	0x0008
        /*0034*/ 	.byte	0x00, 0xf4, 0x21, 0x00


	//----- nvinfo : EIATTR_KPARAM_INFO
	.align		4
.L_15:
        /*0038*/ 	.byte	0x04, 0x17
        /*003a*/ 	.short	(.L_17 - .L_16)
.L_16:
        /*003c*/ 	.word	0x00000000
        /*0040*/ 	.short	0x0000
        /*0042*/ 	.short	0x0000
        /*0044*/ 	.byte	0x00, 0xf4, 0x21, 0x00


	//----- nvinfo : EIATTR_SPARSE_MMA_MASK
	.align		4
.L_17:
        /*0048*/ 	.byte	0x03, 0x50
        /*004a*/ 	.short	0x0000


	//----- nvinfo : EIATTR_MAXREG_COUNT
	.align		4
        /*004c*/ 	.byte	0x03, 0x1b
        /*004e*/ 	.short	0x00ff


	//----- nvinfo : EIATTR_EXIT_INSTR_OFFSETS
	.align		4
        /*0050*/ 	.byte	0x04, 0x1c
        /*0052*/ 	.short	(.L_19 - .L_18)


	//   ....[0]....
.L_18:
        /*0054*/ 	.word	0x000004d0


	//   ....[1]....
        /*0058*/ 	.word	0x00000520


	//----- nvinfo : EIATTR_REQNTID
	.align		4
.L_19:
        /*005c*/ 	.byte	0x04, 0x10
        /*005e*/ 	.short	(.L_21 - .L_20)
.L_20:
        /*0060*/ 	.word	0x00000080
        /*0064*/ 	.word	0x00000001
        /*0068*/ 	.word	0x00000001


	//----- nvinfo : EIATTR_CBANK_PARAM_SIZE
	.align		4
.L_21:
        /*006c*/ 	.byte	0x03, 0x19
        /*006e*/ 	.short	0x0018


	//----- nvinfo : EIATTR_PARAM_CBANK
	.align		4
        /*0070*/ 	.byte	0x04, 0x0a
        /*0072*/ 	.short	(.L_23 - .L_22)
	.align		4
.L_22:
        /*0074*/ 	.word	index@(.nv.constant0.triton_poi_fused_cat_36)
        /*0078*/ 	.short	0x0210
        /*007a*/ 	.short	0x0018


	//----- nvinfo : EIATTR_SW_WAR
	.align		4
.L_23:
        /*007c*/ 	.byte	0x04, 0x36
        /*007e*/ 	.short	(.L_25 - .L_24)
.L_24:
        /*0080*/ 	.word	0x00000008
.L_25:


//--------------------- .nv.callgraph             --------------------------
	.section	.nv.callgraph,"",@"SHT_CUDA_CALLGRAPH"
	.align	4
	.sectionentsize	8
	.align		4
        /*0000*/ 	.word	0x00000000
	.align		4
        /*0004*/ 	.word	0xffffffff
	.align		4
        /*0008*/ 	.word	0x00000000
	.align		4
        /*000c*/ 	.word	0xfffffffe
	.align		4
        /*0010*/ 	.word	0x00000000
	.align		4
        /*0014*/ 	.word	0xfffffffd
	.align		4
        /*0018*/ 	.word	0x00000000
	.align		4
        /*001c*/ 	.word	0xfffffffc


//--------------------- .text.triton_poi_fused_cat_36 --------------------------
	.section	.text.triton_poi_fused_cat_36,"ax",@progbits
	.sectionflags	@"SHF_BARRIERS=1"
	.align	128
        .global         triton_poi_fused_cat_36
        .type           triton_poi_fused_cat_36,@function
        .size           triton_poi_fused_cat_36,(.L_x_1 - triton_poi_fused_cat_36)
        .other          triton_poi_fused_cat_36,@"STO_CUDA_ENTRY STV_DEFAULT"
triton_poi_fused_cat_36:
.text.triton_poi_fused_cat_36:
[----:B------:R-:W0:Y:S02]  /*0000*/  LDC R1, c[0x0][0x28] ;  /* 0x00000a00ff017b82 */ /* 0x000e240000000800 */
[----:B------:R-:W1:Y:S01]  /*0010*/  S2R R12, SR_TID.X ;  /* 0x00000000000c7919 */ /* 0x000e620000002100 */
[----:B------:R-:W2:Y:S01]  /*0020*/  LDC.64 R4, c[0x0][0x210] ;  /* 0x00008400ff047b82 */ /* 0x000ea20000000a00 */
[----:B------:R-:W-:Y:S01]  /*0030*/  CS2R R10, SRZ ;  /* 0x00000000000a7805 */ /* 0x000fe2000001ff00 */
[----:B------:R-:W-:Y:S01]  /*0040*/  ULDC.64 UR6, c[0x0][0x208] ;  /* 0x0000820000067ab9 */ /* 0x000fe20000000a00 */
[----:B------:R-:W3:Y:S01]  /*0050*/  S2R R3, SR_CTAID.X ;  /* 0x0000000000037919 */ /* 0x000ee20000002500 */
[----:B------:R-:W4:Y:S01]  /*0060*/  S2R R17, SR_CTAID.Y ;  /* 0x0000000000117919 */ /* 0x000f220000002600 */
[----:B-1----:R-:W-:Y:S01]  /*0070*/  SHF.R.U32.HI R0, RZ, 0x3, R12 ;  /* 0x00000003ff007819 */ /* 0x002fe2000001160c */
[----:B------:R-:W-:Y:S02]  /*0080*/  IMAD.SHL.U32 R2, R12, 0x4, RZ ;  /* 0x000000040c027824 */ /* 0x000fe400078e00ff */
[----:B---3--:R-:W-:Y:S01]  /*0090*/  IMAD.SHL.U32 R3, R3, 0x20, RZ ;  /* 0x0000002003037824 */ /* 0x008fe200078e00ff */
[----:B------:R-:W-:Y:S01]  /*00a0*/  SGXT.U32 R0, R0, 0x4 ;  /* 0x000000040000781a */ /* 0x000fe20000000000 */
[----:B----4-:R-:W-:-:S03]  /*00b0*/  IMAD.SHL.U32 R17, R17, 0x20, RZ ;  /* 0x0000002011117824 */ /* 0x010fc600078e00ff */
[----:B------:R-:W-:Y:S02]  /*00c0*/  LOP3.LUT R8, R3, 0x1c, R2, 0xf8, !PT ;  /* 0x0000001c03087812 */ /* 0x000fe400078ef802 */
[----:B------:R-:W-:Y:S02]  /*00d0*/  LOP3.LUT R6, R17, R0, RZ, 0xfc, !PT ;  /* 0x0000000011067212 */ /* 0x000fe400078efcff */
[----:B------:R-:W-:Y:S02]  /*00e0*/  ISETP.GE.AND P0, PT, R8, 0x384, PT ;  /* 0x000003840800780c */ /* 0x000fe40003f06270 */
[----:B------:R-:W-:Y:S01]  /*00f0*/  LOP3.LUT R7, R17, 0x10, R0, 0xfe, !PT ;  /* 0x0000001011077812 */ /* 0x000fe200078efe00 */
[----:B------:R-:W-:-:S04]  /*0100*/  IMAD R15, R6, 0x384, R8 ;  /* 0x00000384060f7824 */ /* 0x000fc800078e0208 */
[----:B------:R-:W-:Y:S01]  /*0110*/  IMAD R7, R7, 0x384, R8 ;  /* 0x0000038407077824 */ /* 0x000fe200078e0208 */
[----:B------:R-:W-:Y:S01]  /*0120*/  CS2R R8, SRZ ;  /* 0x0000000000087805 */ /* 0x000fe2000001ff00 */
[----:B--2---:R-:W-:-:S04]  /*0130*/  IMAD.WIDE R14, R15, 0x4, R4 ;  /* 0x000000040f0e7825 */ /* 0x004fc800078e0204 */
[----:B------:R-:W-:Y:S01]  /*0140*/  IMAD.WIDE R18, R7, 0x4, R4 ;  /* 0x0000000407127825 */ /* 0x000fe200078e0204 */
[----:B------:R-:W-:Y:S02]  /*0150*/  CS2R R4, SRZ ;  /* 0x0000000000047805 */ /* 0x000fe4000001ff00 */
[----:B------:R-:W-:Y:S01]  /*0160*/  CS2R R6, SRZ ;  /* 0x0000000000067805 */ /* 0x000fe2000001ff00 */
[----:B------:R1:W2:Y:S05]  /*0170*/  @!P0 LDG.E.EL.128 R8, desc[UR6][R14.64] ;  /* 0x000000060e088981 */ /* 0x0002aa000c2e1d00 */
[----:B------:R3:W4:Y:S01]  /*0180*/  @!P0 LDG.E.EL.128 R4, desc[UR6][R18.64] ;  /* 0x0000000612048981 */ /* 0x000722000c2e1d00 */
[----:B------:R-:W5:Y:S01]  /*0190*/  S2UR UR5, SR_CgaCtaId ;  /* 0x00000000000579c3 */ /* 0x000f620000008800 */
[----:B------:R-:W-:Y:S01]  /*01a0*/  IMAD.SHL.U32 R13, R12, 0x80, RZ ;  /* 0x000000800c0d7824 */ /* 0x000fe200078e00ff */
[----:B------:R-:W-:Y:S01]  /*01b0*/  UMOV UR4, 0x400 ;  /* 0x0000040000047882 */ /* 0x000fe20000000000 */
[----:B------:R-:W-:-:S03]  /*01c0*/  SHF.R.U32.HI R12, RZ, 0x1, R12 ;  /* 0x00000001ff0c7819 */ /* 0x000fc6000001160c */
[----:B------:R-:W-:Y:S02]  /*01d0*/  LOP3.LUT R13, R13, 0x380, RZ, 0xc0, !PT ;  /* 0x000003800d0d7812 */ /* 0x000fe400078ec0ff */
[----:B------:R-:W-:Y:S02]  /*01e0*/  LOP3.LUT R25, R12, 0x3c, RZ, 0xc0, !PT ;  /* 0x0000003c0c197812 */ /* 0x000fe400078ec0ff */
[----:B------:R-:W-:Y:S02]  /*01f0*/  SHF.R.U32.HI R16, RZ, 0x3, R13 ;  /* 0x00000003ff107819 */ /* 0x000fe4000001160d */
[C---:B-1----:R-:W-:Y:S02]  /*0200*/  LOP3.LUT R14, R13.reuse, R0, RZ, 0xfc, !PT ;  /* 0x000000000d0e7212 */ /* 0x042fe400078efcff */
[C---:B------:R-:W-:Y:S02]  /*0210*/  LOP3.LUT R21, R13.reuse, 0x20, RZ, 0xfc, !PT ;  /* 0x000000200d157812 */ /* 0x040fe400078efcff */
[----:B------:R-:W-:-:S02]  /*0220*/  LOP3.LUT R23, R13, 0x40, RZ, 0xfc, !PT ;  /* 0x000000400d177812 */ /* 0x000fc400078efcff */
[----:B------:R-:W-:Y:S02]  /*0230*/  LOP3.LUT R15, R16, R13, R0, 0xfe, !PT ;  /* 0x0000000d100f7212 */ /* 0x000fe400078efe00 */
[----:B------:R-:W-:Y:S02]  /*0240*/  LOP3.LUT R13, R13, 0x60, RZ, 0xfc, !PT ;  /* 0x000000600d0d7812 */ /* 0x000fe400078efcff */
[-C--:B------:R-:W-:Y:S01]  /*0250*/  LEA.HI R21, R21, R14.reuse, RZ, 0x1d ;  /* 0x0000000e15157211 */ /* 0x080fe200078fe8ff */
[----:B-----5:R-:W-:Y:S01]  /*0260*/  UPRMT UR4, UR5, 0x654, UR4 ;  /* 0x0000065405047896 */ /* 0x020fe20008000004 */
[-C--:B------:R-:W-:Y:S02]  /*0270*/  LEA.HI R23, R23, R14.reuse, RZ, 0x1d ;  /* 0x0000000e17177211 */ /* 0x080fe400078fe8ff */
[----:B------:R-:W-:Y:S02]  /*0280*/  LEA.HI R13, R13, R14, RZ, 0x1d ;  /* 0x0000000e0d0d7211 */ /* 0x000fe400078fe8ff */
[----:B------:R-:W-:-:S02]  /*0290*/  LOP3.LUT R16, R2, 0x1fc, RZ, 0xc0, !PT ;  /* 0x000001fc02107812 */ /* 0x000fc400078ec0ff */
[----:B---3--:R-:W-:Y:S02]  /*02a0*/  LEA R19, R15, UR4, 0x2 ;  /* 0x000000040f137c11 */ /* 0x008fe4000f8e10ff */
[----:B------:R-:W-:Y:S01]  /*02b0*/  LEA R18, R21, UR4, 0x2 ;  /* 0x0000000415127c11 */ /* 0x000fe2000f8e10ff */
[----:B------:R-:W-:Y:S01]  /*02c0*/  IMAD.IADD R25, R16, 0x1, R25 ;  /* 0x0000000110197824 */ /* 0x000fe200078e0219 */
[----:B------:R-:W-:Y:S02]  /*02d0*/  LEA R23, R23, UR4, 0x2 ;  /* 0x0000000417177c11 */ /* 0x000fe4000f8e10ff */
[----:B------:R-:W-:Y:S02]  /*02e0*/  LEA R20, R13, UR4, 0x2 ;  /* 0x000000040d147c11 */ /* 0x000fe4000f8e10ff */
[----:B------:R-:W-:Y:S02]  /*02f0*/  LEA R12, R25, UR4, 0x2 ;  /* 0x00000004190c7c11 */ /* 0x000fe4000f8e10ff */
[----:B------:R-:W-:-:S05]  /*0300*/  LOP3.LUT R2, R17, 0x1c, R2, 0xf8, !PT ;  /* 0x0000001c11027812 */ /* 0x000fca00078ef802 */
[----:B------:R-:W-:Y:S01]  /*0310*/  IMAD.HI R17, R2, 0x2aaaaaab, RZ ;  /* 0x2aaaaaab02117827 */ /* 0x000fe200078e02ff */
[----:B--2---:R-:W-:Y:S04]  /*0320*/  STS [R19], R8 ;  /* 0x0000000813007388 */ /* 0x004fe80000000800 */
[----:B------:R1:W-:Y:S04]  /*0330*/  STS [R18+0x80], R9 ;  /* 0x0000800912007388 */ /* 0x0003e80000000800 */
[----:B------:R2:W-:Y:S04]  /*0340*/  STS [R23+0x100], R10 ;  /* 0x0001000a17007388 */ /* 0x0005e80000000800 */
[----:B------:R-:W-:Y:S01]  /*0350*/  STS [R20+0x180], R11 ;  /* 0x0001800b14007388 */ /* 0x000fe20000000800 */
[----:B-1----:R-:W1:Y:S03]  /*0360*/  LDC.64 R8, c[0x0][0x218] ;  /* 0x00008600ff087b82 */ /* 0x002e660000000a00 */
[----:B----4-:R3:W-:Y:S01]  /*0370*/  STS [R19+0x40], R4 ;  /* 0x0000400413007388 */ /* 0x0107e20000000800 */
[----:B--2---:R-:W-:-:S03]  /*0380*/  SHF.R.U32.HI R10, RZ, 0x1f, R17 ;  /* 0x0000001fff0a7819 */ /* 0x004fc60000011611 */
[----:B------:R2:W-:Y:S01]  /*0390*/  STS [R18+0xc0], R5 ;  /* 0x0000c00512007388 */ /* 0x0005e20000000800 */
[----:B------:R-:W-:-:S03]  /*03a0*/  LEA.HI.SX32 R17, R17, R10, 0x19 ;  /* 0x0000000a11117211 */ /* 0x000fc600078fcaff */
[----:B------:R-:W-:Y:S02]  /*03b0*/  STS [R23+0x140], R6 ;  /* 0x0001400617007388 */ /* 0x000fe40000000800 */
[----:B---3--:R-:W-:Y:S02]  /*03c0*/  IMAD R4, R17, -0x300, R2 ;  /* 0xfffffd0011047824 */ /* 0x008fe400078e0202 */
[----:B------:R-:W-:Y:S01]  /*03d0*/  STS [R20+0x1c0], R7 ;  /* 0x0001c00714007388 */ /* 0x000fe20000000800 */
[----:B------:R-:W-:Y:S02]  /*03e0*/  LOP3.LUT R2, R3, R0, RZ, 0xfc, !PT ;  /* 0x0000000003027212 */ /* 0x000fe400078efcff */
[----:B--2---:R-:W-:Y:S01]  /*03f0*/  LOP3.LUT R5, R16, 0x200, RZ, 0xfc, !PT ;  /* 0x0000020010057812 */ /* 0x004fe200078efcff */
[----:B------:R-:W-:Y:S01]  /*0400*/  BAR.SYNC.DEFER_BLOCKING 0x0 ;  /* 0x0000000000007b1d */ /* 0x000fe20000010000 */
[----:B------:R-:W-:Y:S01]  /*0410*/  LOP3.LUT R0, R3, 0x10, R0, 0xfe, !PT ;  /* 0x0000001003007812 */ /* 0x000fe200078efe00 */
[----:B------:R-:W-:Y:S01]  /*0420*/  IMAD R17, R17, 0xa8c00, R4 ;  /* 0x000a8c0011117824 */ /* 0x000fe200078e0204 */
[----:B------:R-:W-:-:S02]  /*0430*/  SHF.R.U32.HI R5, RZ, 0x3, R5 ;  /* 0x00000003ff057819 */ /* 0x000fc40000011605 */
[C---:B------:R-:W-:Y:S01]  /*0440*/  ISETP.GE.AND P1, PT, R2.reuse, 0x384, PT ;  /* 0x000003840200780c */ /* 0x040fe20003f26270 */
[----:B------:R-:W-:Y:S01]  /*0450*/  IMAD R3, R2, 0x300, R17 ;  /* 0x0000030002037824 */ /* 0x000fe200078e0211 */
[----:B------:R-:W-:Y:S02]  /*0460*/  ISETP.GE.AND P0, PT, R0, 0x384, PT ;  /* 0x000003840000780c */ /* 0x000fe40003f06270 */
[----:B------:R-:W-:Y:S01]  /*0470*/  LOP3.LUT R5, R5, 0x7c, RZ, 0xc0, !PT ;  /* 0x0000007c05057812 */ /* 0x000fe200078ec0ff */
[----:B-1----:R-:W-:-:S04]  /*0480*/  IMAD.WIDE R2, R3, 0x4, R8 ;  /* 0x0000000403027825 */ /* 0x002fc800078e0208 */
[----:B------:R-:W-:-:S05]  /*0490*/  IMAD.IADD R5, R16, 0x1, R5 ;  /* 0x0000000110057824 */ /* 0x000fca00078e0205 */
[----:B------:R-:W-:Y:S01]  /*04a0*/  LEA R5, R5, UR4, 0x2 ;  /* 0x0000000405057c11 */ /* 0x000fe2000f8e10ff */
[----:B------:R-:W1:Y:S04]  /*04b0*/  LDS.128 R12, [R12] ;  /* 0x000000000c0c7984 */ /* 0x000e680000000c00 */
[----:B-1----:R1:W-:Y:S01]  /*04c0*/  @!P1 STG.E.128 desc[UR6][R2.64], R12 ;  /* 0x0000000c02009986 */ /* 0x0023e2000c101d06 */
[----:B------:R-:W-:Y:S05]  /*04d0*/  @P0 EXIT ;  /* 0x000000000000094d */ /* 0x000fea0003800000 */
[----:B------:R-:W0:Y:S01]  /*04e0*/  LDS.128 R4, [R5+0x800] ;  /* 0x0008000005047984 */ /* 0x000e220000000c00 */
[----:B------:R-:W-:-:S04]  /*04f0*/  IMAD R17, R0, 0x300, R17 ;  /* 0x0000030000117824 */ /* 0x000fc800078e0211 */
[----:B------:R-:W-:-:S05]  /*0500*/  IMAD.WIDE R8, R17, 0x4, R8 ;  /* 0x0000000411087825 */ /* 0x000fca00078e0208 */
[----:B0-----:R-:W-:Y:S01]  /*0510*/  STG.E.128 desc[UR6][R8.64], R4 ;  /* 0x0000000408007986 */ /* 0x001fe2000c101d06 */
[----:B------:R-:W-:Y:S05]  /*0520*/  EXIT ;  /* 0x000000000000794d */ /* 0x000fea0003800000 */
.L_x_0:
[----:B------:R-:W-:-:S00]  /*0530*/  BRA `(.L_x_0) ;  /* 0xfffffffc00fc7947 */ /* 0x000fc0000383ffff */
[----:B------:R-:W-:-:S00]  /*0540*/  NOP ;  /* 0x0000000000007918 */ /* 0x000fc00000000000 */
        /* <DEDUP_REMOVED lines=11> */
.L_x_1:


//--------------------- .nv.shared.triton_poi_fused_cat_36 --------------------------
	.section	.nv.shared.triton_poi_fused_cat_36,"aw",@nobits
	.sectionflags	@""
	.align	16
	.zero		1024


//--------------------- .nv.constant0.triton_poi_fused_cat_36 --------------------------
	.section	.nv.constant0.triton_poi_fused_cat_36,"a",@progbits
	.sectionflags	@""
	.align	4
.nv.constant0.triton_poi_fused_cat_36:
	.zero		552
